//
// Generated by NVIDIA NVVM Compiler
//
// Compiler Build ID: CL-36424714
// Cuda compilation tools, release 13.0, V13.0.88
// Based on NVVM 20.0.0
//

.version 9.0
.target sm_100
.address_size 64

	// .globl	_Z14scan_1st_shmemPKiPiS1_i
.extern .shared .align 16 .b8 shmem[];

.visible .entry _Z14scan_1st_shmemPKiPiS1_i(
	.param .u64 .ptr .align 1 _Z14scan_1st_shmemPKiPiS1_i_param_0,
	.param .u64 .ptr .align 1 _Z14scan_1st_shmemPKiPiS1_i_param_1,
	.param .u64 .ptr .align 1 _Z14scan_1st_shmemPKiPiS1_i_param_2,
	.param .u32 _Z14scan_1st_shmemPKiPiS1_i_param_3
)
{
	.reg .pred 	%p<7>;
	.reg .b32 	%r<28>;
	.reg .b64 	%rd<13>;

	ld.param.u64 	%rd1, [_Z14scan_1st_shmemPKiPiS1_i_param_0];
	ld.param.u64 	%rd2, [_Z14scan_1st_shmemPKiPiS1_i_param_1];
	ld.param.u64 	%rd3, [_Z14scan_1st_shmemPKiPiS1_i_param_2];
	ld.param.u32 	%r11, [_Z14scan_1st_shmemPKiPiS1_i_param_3];
	mov.u32 	%r1, %ctaid.x;
	mov.u32 	%r2, %ntid.x;
	mov.u32 	%r3, %tid.x;
	mad.lo.s32 	%r4, %r1, %r2, %r3;
	setp.ge.s32 	%p1, %r4, %r11;
	mov.b32 	%r26, 0;
	@%p1 bra 	$L__BB0_2;
	cvta.to.global.u64 	%rd4, %rd1;
	mul.wide.s32 	%rd5, %r4, 4;
	add.s64 	%rd6, %rd4, %rd5;
	ld.global.nc.u32 	%r26, [%rd6];
$L__BB0_2:
	shl.b32 	%r13, %r3, 2;
	mov.u32 	%r14, shmem;
	add.s32 	%r7, %r14, %r13;
	st.shared.u32 	[%r7], %r26;
	bar.sync 	0;
	ld.shared.u32 	%r8, [%r7];
	setp.lt.u32 	%p2, %r2, 2;
	@%p2 bra 	$L__BB0_7;
	mov.b32 	%r27, 1;
$L__BB0_4:
	add.s32 	%r16, %r27, %r3;
	setp.ge.s32 	%p3, %r16, %r2;
	@%p3 bra 	$L__BB0_6;
	ld.shared.u32 	%r17, [%r7];
	shl.b32 	%r18, %r27, 2;
	add.s32 	%r19, %r7, %r18;
	ld.shared.u32 	%r20, [%r19];
	add.s32 	%r21, %r20, %r17;
	st.shared.u32 	[%r19], %r21;
$L__BB0_6:
	bar.sync 	0;
	shl.b32 	%r27, %r27, 1;
	setp.lt.s32 	%p4, %r27, %r2;
	@%p4 bra 	$L__BB0_4;
$L__BB0_7:
	setp.ge.s32 	%p5, %r4, %r11;
	@%p5 bra 	$L__BB0_9;
	ld.shared.u32 	%r22, [%r7];
	sub.s32 	%r23, %r22, %r8;
	cvta.to.global.u64 	%rd7, %rd2;
	mul.wide.s32 	%rd8, %r4, 4;
	add.s64 	%rd9, %rd7, %rd8;
	st.global.u32 	[%rd9], %r23;
$L__BB0_9:
	add.s32 	%r24, %r2, -1;
	setp.ne.s32 	%p6, %r3, %r24;
	@%p6 bra 	$L__BB0_11;
	ld.shared.u32 	%r25, [%r7];
	cvta.to.global.u64 	%rd10, %rd3;
	mul.wide.u32 	%rd11, %r1, 4;
	add.s64 	%rd12, %rd10, %rd11;
	st.global.u32 	[%rd12], %r25;
$L__BB0_11:
	ret;

}
	// .globl	_Z14scan_2nd_shmemPiS_i
.visible .entry _Z14scan_2nd_shmemPiS_i(
	.param .u64 .ptr .align 1 _Z14scan_2nd_shmemPiS_i_param_0,
	.param .u64 .ptr .align 1 _Z14scan_2nd_shmemPiS_i_param_1,
	.param .u32 _Z14scan_2nd_shmemPiS_i_param_2
)
{
	.reg .pred 	%p<13>;
	.reg .b32 	%r<134>;
	.reg .b64 	%rd<9>;

	ld.param.u64 	%rd2, [_Z14scan_2nd_shmemPiS_i_param_0];
	ld.param.u64 	%rd3, [_Z14scan_2nd_shmemPiS_i_param_1];
	ld.param.u32 	%r41, [_Z14scan_2nd_shmemPiS_i_param_2];
	mov.u32 	%r1, %ctaid.x;
	setp.eq.s32 	%p1, %r1, 0;
	@%p1 bra 	$L__BB1_19;
	mov.u32 	%r43, %ntid.x;
	mov.u32 	%r2, %tid.x;
	mad.lo.s32 	%r3, %r1, %r43, %r2;
	setp.ge.u32 	%p2, %r2, %r43;
	mov.b32 	%r116, 0;
	@%p2 bra 	$L__BB1_3;
	cvta.to.global.u64 	%rd4, %rd3;
	mul.wide.u32 	%rd5, %r2, 4;
	add.s64 	%rd6, %rd4, %rd5;
	ld.global.u32 	%r116, [%rd6];
$L__BB1_3:
	shl.b32 	%r45, %r2, 2;
	mov.u32 	%r46, shmem;
	add.s32 	%r47, %r46, %r45;
	st.shared.u32 	[%r47], %r116;
	bar.sync 	0;
	setp.ge.s32 	%p3, %r3, %r41;
	cvta.to.global.u64 	%rd7, %rd2;
	mul.wide.s32 	%rd8, %r3, 4;
	add.s64 	%rd1, %rd7, %rd8;
	mov.b32 	%r133, 0;
	@%p3 bra 	$L__BB1_5;
	ld.global.u32 	%r133, [%rd1];
$L__BB1_5:
	and.b32  	%r8, %r1, 15;
	setp.lt.u32 	%p4, %r1, 16;
	mov.b32 	%r125, 0;
	@%p4 bra 	$L__BB1_8;
	and.b32  	%r125, %r1, 2147483632;
	add.s32 	%r118, %r46, 32;
	neg.s32 	%r119, %r125;
$L__BB1_7:
	.pragma "nounroll";
	ld.shared.v4.u32 	{%r52, %r53, %r54, %r55}, [%r118+-32];
	add.s32 	%r56, %r52, %r133;
	add.s32 	%r57, %r53, %r56;
	add.s32 	%r58, %r54, %r57;
	add.s32 	%r59, %r55, %r58;
	ld.shared.v4.u32 	{%r60, %r61, %r62, %r63}, [%r118+-16];
	add.s32 	%r64, %r60, %r59;
	add.s32 	%r65, %r61, %r64;
	add.s32 	%r66, %r62, %r65;
	add.s32 	%r67, %r63, %r66;
	ld.shared.v4.u32 	{%r68, %r69, %r70, %r71}, [%r118];
	add.s32 	%r72, %r68, %r67;
	add.s32 	%r73, %r69, %r72;
	add.s32 	%r74, %r70, %r73;
	add.s32 	%r75, %r71, %r74;
	ld.shared.v4.u32 	{%r76, %r77, %r78, %r79}, [%r118+16];
	add.s32 	%r80, %r76, %r75;
	add.s32 	%r81, %r77, %r80;
	add.s32 	%r82, %r78, %r81;
	add.s32 	%r133, %r79, %r82;
	add.s32 	%r119, %r119, 16;
	add.s32 	%r118, %r118, 64;
	setp.ne.s32 	%p5, %r119, 0;
	@%p5 bra 	$L__BB1_7;
$L__BB1_8:
	setp.eq.s32 	%p6, %r8, 0;
	@%p6 bra 	$L__BB1_17;
	and.b32  	%r20, %r1, 7;
	setp.lt.u32 	%p7, %r8, 8;
	@%p7 bra 	$L__BB1_11;
	shl.b32 	%r84, %r125, 2;
	add.s32 	%r86, %r46, %r84;
	ld.shared.u32 	%r87, [%r86];
	add.s32 	%r88, %r87, %r133;
	ld.shared.u32 	%r89, [%r86+4];
	add.s32 	%r90, %r89, %r88;
	ld.shared.u32 	%r91, [%r86+8];
	add.s32 	%r92, %r91, %r90;
	ld.shared.u32 	%r93, [%r86+12];
	add.s32 	%r94, %r93, %r92;
	ld.shared.u32 	%r95, [%r86+16];
	add.s32 	%r96, %r95, %r94;
	ld.shared.u32 	%r97, [%r86+20];
	add.s32 	%r98, %r97, %r96;
	ld.shared.u32 	%r99, [%r86+24];
	add.s32 	%r100, %r99, %r98;
	ld.shared.u32 	%r101, [%r86+28];
	add.s32 	%r133, %r101, %r100;
	add.s32 	%r125, %r125, 8;
$L__BB1_11:
	setp.eq.s32 	%p8, %r20, 0;
	@%p8 bra 	$L__BB1_17;
	and.b32  	%r26, %r1, 3;
	setp.lt.u32 	%p9, %r20, 4;
	@%p9 bra 	$L__BB1_14;
	shl.b32 	%r103, %r125, 2;
	add.s32 	%r105, %r46, %r103;
	ld.shared.u32 	%r106, [%r105];
	add.s32 	%r107, %r106, %r133;
	ld.shared.u32 	%r108, [%r105+4];
	add.s32 	%r109, %r108, %r107;
	ld.shared.u32 	%r110, [%r105+8];
	add.s32 	%r111, %r110, %r109;
	ld.shared.u32 	%r112, [%r105+12];
	add.s32 	%r133, %r112, %r111;
	add.s32 	%r125, %r125, 4;
$L__BB1_14:
	setp.eq.s32 	%p10, %r26, 0;
	@%p10 bra 	$L__BB1_17;
	shl.b32 	%r113, %r125, 2;
	add.s32 	%r131, %r46, %r113;
	neg.s32 	%r130, %r26;
$L__BB1_16:
	.pragma "nounroll";
	ld.shared.u32 	%r115, [%r131];
	add.s32 	%r133, %r115, %r133;
	add.s32 	%r131, %r131, 4;
	add.s32 	%r130, %r130, 1;
	setp.ne.s32 	%p11, %r130, 0;
	@%p11 bra 	$L__BB1_16;
$L__BB1_17:
	setp.ge.s32 	%p12, %r3, %r41;
	@%p12 bra 	$L__BB1_19;
	st.global.u32 	[%rd1], %r133;
$L__BB1_19:
	ret;

}


// ===== COMPILED SASS (sm_100) =====

	.target	sm_100

	.elftype	@"ET_EXEC"


//--------------------- .note.nv.tkinfo           --------------------------
	.section	.note.nv.tkinfo,"",@"SHT_NOTE"
	.sectionflags	@"SHF_NOTE_NV_TKINFO"
	.tkinfo
        /*0018*/ 	.word	0x00000002
        /*0030*/ 	.string	""
        /*0030*/ 	.string	"ptxas"
        /*0030*/ 	.string	"Cuda compilation tools, release 13.0, V13.0.88"
        /*0030*/ 	.string	"Build cuda_13.0.r13.0/compiler.36424714_0"
        /*0030*/ 	.string	"-arch sm_100 -m 64 "



//--------------------- .note.nv.cuinfo           --------------------------
	.section	.note.nv.cuinfo,"",@"SHT_NOTE"
	.sectionflags	@"SHF_NOTE_NV_CUINFO"
        /*0018*/ 	.short	0x0002
        /*001a*/ 	.short	0x0064
        /*001c*/ 	.short	0x0082
	.zero		2


//--------------------- .nv.info                  --------------------------
	.section	.nv.info,"",@"SHT_CUDA_INFO"
	.align	4


	//----- nvinfo : EIATTR_REGCOUNT
	.align		4
        /*0000*/ 	.byte	0x04, 0x2f
        /*0002*/ 	.short	(.L_1 - .L_0)
	.align		4
.L_0:
        /*0004*/ 	.word	index@(_Z14scan_1st_shmemPKiPiS1_i)
        /*0008*/ 	.word	0x0000000e


	//----- nvinfo : EIATTR_FRAME_SIZE
	.align		4
.L_1:
        /*000c*/ 	.byte	0x04, 0x11
        /*000e*/ 	.short	(.L_3 - .L_2)
	.align		4
.L_2:
        /*0010*/ 	.word	index@(_Z14scan_1st_shmemPKiPiS1_i)
        /*0014*/ 	.word	0x00000000


	//----- nvinfo : EIATTR_REGCOUNT
	.align		4
.L_3:
        /*0018*/ 	.byte	0x04, 0x2f
        /*001a*/ 	.short	(.L_5 - .L_4)
	.align		4
.L_4:
        /*001c*/ 	.word	index@(_Z14scan_2nd_shmemPiS_i)
        /*0020*/ 	.word	0x0000001c


	//----- nvinfo : EIATTR_FRAME_SIZE
	.align		4
.L_5:
        /*0024*/ 	.byte	0x04, 0x11
        /*0026*/ 	.short	(.L_7 - .L_6)
	.align		4
.L_6:
        /*0028*/ 	.word	index@(_Z14scan_2nd_shmemPiS_i)
        /*002c*/ 	.word	0x00000000


	//----- nvinfo : EIATTR_MIN_STACK_SIZE
	.align		4
.L_7:
        /*0030*/ 	.byte	0x04, 0x12
        /*0032*/ 	.short	(.L_9 - .L_8)
	.align		4
.L_8:
        /*0034*/ 	.word	index@(_Z14scan_2nd_shmemPiS_i)
        /*0038*/ 	.word	0x00000000


	//----- nvinfo : EIATTR_MIN_STACK_SIZE
	.align		4
.L_9:
        /*003c*/ 	.byte	0x04, 0x12
        /*003e*/ 	.short	(.L_11 - .L_10)
	.align		4
.L_10:
        /*0040*/ 	.word	index@(_Z14scan_1st_shmemPKiPiS1_i)
        /*0044*/ 	.word	0x00000000
.L_11:


//--------------------- .nv.compat                --------------------------
	.section	.nv.compat,"",@"SHT_CUDA_COMPAT_INFO"
	.align	4
        /*0000*/ 	.byte	0x02, 0x09, 0x00, 0x00, 0x02, 0x02, 0x01, 0x00, 0x02, 0x05, 0x05, 0x00, 0x03, 0x07, 0x01, 0x01
        /*0010*/ 	.byte	0x02, 0x03, 0x00, 0x00, 0x02, 0x06, 0x01, 0x00, 0x04, 0x0b, 0x08, 0x00, 0x09, 0x00, 0x00, 0x00
        /*0020*/ 	.byte	0x00, 0x00, 0x00, 0x00


//--------------------- .nv.info._Z14scan_2nd_shmemPiS_i --------------------------
	.section	.nv.info._Z14scan_2nd_shmemPiS_i,"",@"SHT_CUDA_INFO"
	.sectionflags	@""
	.align	4


	//----- nvinfo : EIATTR_CUDA_API_VERSION
	.align		4
        /*0000*/ 	.byte	0x04, 0x37
        /*0002*/ 	.short	(.L_13 - .L_12)
.L_12:
        /*0004*/ 	.word	0x00000082


	//----- nvinfo : EIATTR_KPARAM_INFO
	.align		4
.L_13:
        /*0008*/ 	.byte	0x04, 0x17
        /*000a*/ 	.short	(.L_15 - .L_14)
.L_14:
        /*000c*/ 	.word	0x00000000
        /*0010*/ 	.short	0x0002
        /*0012*/ 	.short	0x0010
        /*0014*/ 	.byte	0x00, 0xf0, 0x11, 0x00


	//----- nvinfo : EIATTR_KPARAM_INFO
	.align		4
.L_15:
        /*0018*/ 	.byte	0x04, 0x17
        /*001a*/ 	.short	(.L_17 - .L_16)
.L_16:
        /*001c*/ 	.word	0x00000000
        /*0020*/ 	.short	0x0001
        /*0022*/ 	.short	0x0008
        /*0024*/ 	.byte	0x00, 0xf5, 0x21, 0x00


	//----- nvinfo : EIATTR_KPARAM_INFO
	.align		4
.L_17:
        /*0028*/ 	.byte	0x04, 0x17
        /*002a*/ 	.short	(.L_19 - .L_18)
.L_18:
        /*002c*/ 	.word	0x00000000
        /*0030*/ 	.short	0x0000
        /*0032*/ 	.short	0x0000
        /*0034*/ 	.byte	0x00, 0xf5, 0x21, 0x00


	//----- nvinfo : EIATTR_SPARSE_MMA_MASK
	.align		4
.L_19:
        /*0038*/ 	.byte	0x03, 0x50
        /*003a*/ 	.short	0x0000


	//----- nvinfo : EIATTR_MAXREG_COUNT
	.align		4
        /*003c*/ 	.byte	0x03, 0x1b
        /*003e*/ 	.short	0x00ff


	//----- nvinfo : EIATTR_NUM_BARRIERS
	.align		4
        /*0040*/ 	.byte	0x02, 0x4c
        /*0042*/ 	.byte	0x01
	.zero		1


	//----- nvinfo : EIATTR_MERCURY_ISA_VERSION
	.align		4
        /*0044*/ 	.byte	0x03, 0x5f
        /*0046*/ 	.short	0x0101


	//----- nvinfo : EIATTR_VRC_CTA_INIT_COUNT
	.align		4
        /*0048*/ 	.byte	0x02, 0x4a
	.zero		1
	.zero		1


	//----- nvinfo : EIATTR_EXIT_INSTR_OFFSETS
	.align		4
        /*004c*/ 	.byte	0x04, 0x1c
        /*004e*/ 	.short	(.L_21 - .L_20)


	//   ....[0]....
.L_20:
        /*0050*/ 	.word	0x00000030


	//   ....[1]....
        /*0054*/ 	.word	0x00000530


	//   ....[2]....
        /*0058*/ 	.word	0x00000550


	//----- nvinfo : EIATTR_CRS_STACK_SIZE
	.align		4
.L_21:
        /*005c*/ 	.byte	0x04, 0x1e
        /*005e*/ 	.short	(.L_23 - .L_22)
.L_22:
        /*0060*/ 	.word	0x00000000


	//----- nvinfo : EIATTR_CBANK_PARAM_SIZE
	.align		4
.L_23:
        /*0064*/ 	.byte	0x03, 0x19
        /*0066*/ 	.short	0x0014


	//----- nvinfo : EIATTR_PARAM_CBANK
	.align		4
        /*0068*/ 	.byte	0x04, 0x0a
        /*006a*/ 	.short	(.L_25 - .L_24)
	.align		4
.L_24:
        /*006c*/ 	.word	index@(.nv.constant0._Z14scan_2nd_shmemPiS_i)
        /*0070*/ 	.short	0x0380
        /*0072*/ 	.short	0x0014


	//----- nvinfo : EIATTR_SW_WAR
	.align		4
.L_25:
        /*0074*/ 	.byte	0x04, 0x36
        /*0076*/ 	.short	(.L_27 - .L_26)
.L_26:
        /*0078*/ 	.word	0x00000008
.L_27:


//--------------------- .nv.info._Z14scan_1st_shmemPKiPiS1_i --------------------------
	.section	.nv.info._Z14scan_1st_shmemPKiPiS1_i,"",@"SHT_CUDA_INFO"
	.sectionflags	@""
	.align	4


	//----- nvinfo : EIATTR_CUDA_API_VERSION
	.align		4
        /*0000*/ 	.byte	0x04, 0x37
        /*0002*/ 	.short	(.L_29 - .L_28)
.L_28:
        /*0004*/ 	.word	0x00000082


	//----- nvinfo : EIATTR_KPARAM_INFO
	.align		4
.L_29:
        /*0008*/ 	.byte	0x04, 0x17
        /*000a*/ 	.short	(.L_31 - .L_30)
.L_30:
        /*000c*/ 	.word	0x00000000
        /*0010*/ 	.short	0x0003
        /*0012*/ 	.short	0x0018
        /*0014*/ 	.byte	0x00, 0xf0, 0x11, 0x00


	//----- nvinfo : EIATTR_KPARAM_INFO
	.align		4
.L_31:
        /*0018*/ 	.byte	0x04, 0x17
        /*001a*/ 	.short	(.L_33 - .L_32)
.L_32:
        /*001c*/ 	.word	0x00000000
        /*0020*/ 	.short	0x0002
        /*0022*/ 	.short	0x0010
        /*0024*/ 	.byte	0x00, 0xf5, 0x21, 0x00


	//----- nvinfo : EIATTR_KPARAM_INFO
	.align		4
.L_33:
        /*0028*/ 	.byte	0x04, 0x17
        /*002a*/ 	.short	(.L_35 - .L_34)
.L_34:
        /*002c*/ 	.word	0x00000000
        /*0030*/ 	.short	0x0001
        /*0032*/ 	.short	0x0008
        /*0034*/ 	.byte	0x00, 0xf5, 0x21, 0x00


	//----- nvinfo : EIATTR_KPARAM_INFO
	.align		4
.L_35:
        /*0038*/ 	.byte	0x04, 0x17
        /*003a*/ 	.short	(.L_37 - .L_36)
.L_36:
        /*003c*/ 	.word	0x00000000
        /*0040*/ 	.short	0x0000
        /*0042*/ 	.short	0x0000
        /*0044*/ 	.byte	0x00, 0xf5, 0x21, 0x00


	//----- nvinfo : EIATTR_SPARSE_MMA_MASK
	.align		4
.L_37:
        /*0048*/ 	.byte	0x03, 0x50
        /*004a*/ 	.short	0x0000


	//----- nvinfo : EIATTR_MAXREG_COUNT
	.align		4
        /*004c*/ 	.byte	0x03, 0x1b
        /*004e*/ 	.short	0x00ff


	//----- nvinfo : EIATTR_NUM_BARRIERS
	.align		4
        /*0050*/ 	.byte	0x02, 0x4c
        /*0052*/ 	.byte	0x01
	.zero		1


	//----- nvinfo : EIATTR_MERCURY_ISA_VERSION
	.align		4
        /*0054*/ 	.byte	0x03, 0x5f
        /*0056*/ 	.short	0x0101


	//----- nvinfo : EIATTR_VRC_CTA_INIT_COUNT
	.align		4
        /*0058*/ 	.byte	0x02, 0x4a
	.zero		1
	.zero		1


	//----- nvinfo : EIATTR_EXIT_INSTR_OFFSETS
	.align		4
        /*005c*/ 	.byte	0x04, 0x1c
        /*005e*/ 	.short	(.L_39 - .L_38)


	//   ....[0]....
.L_38:
        /*0060*/ 	.word	0x000002a0


	//   ....[1]....
        /*0064*/ 	.word	0x000002f0


	//----- nvinfo : EIATTR_CBANK_PARAM_SIZE
	.align		4
.L_39:
        /*0068*/ 	.byte	0x03, 0x19
        /*006a*/ 	.short	0x001c


	//----- nvinfo : EIATTR_PARAM_CBANK
	.align		4
        /*006c*/ 	.byte	0x04, 0x0a
        /*006e*/ 	.short	(.L_41 - .L_40)
	.align		4
.L_40:
        /*0070*/ 	.word	index@(.nv.constant0._Z14scan_1st_shmemPKiPiS1_i)
        /*0074*/ 	.short	0x0380
        /*0076*/ 	.short	0x001c


	//----- nvinfo : EIATTR_SW_WAR
	.align		4
.L_41:
        /*0078*/ 	.byte	0x04, 0x36
        /*007a*/ 	.short	(.L_43 - .L_42)
.L_42:
        /*007c*/ 	.word	0x00000008
.L_43:


//--------------------- .nv.callgraph             --------------------------
	.section	.nv.callgraph,"",@"SHT_CUDA_CALLGRAPH"
	.align	4
	.sectionentsize	8
	.align		4
        /*0000*/ 	.word	0x00000000
	.align		4
        /*0004*/ 	.word	0xffffffff
	.align		4
        /*0008*/ 	.word	0x00000000
	.align		4
        /*000c*/ 	.word	0xfffffffe
	.align		4
        /*0010*/ 	.word	0x00000000
	.align		4
        /*0014*/ 	.word	0xfffffffd
	.align		4
        /*0018*/ 	.word	0x00000000
	.align		4
        /*001c*/ 	.word	0xfffffffc


//--------------------- .text._Z14scan_2nd_shmemPiS_i --------------------------
	.section	.text._Z14scan_2nd_shmemPiS_i,"ax",@progbits
	.align	128
        .global         _Z14scan_2nd_shmemPiS_i
        .type           _Z14scan_2nd_shmemPiS_i,@function
        .size           _Z14scan_2nd_shmemPiS_i,(.L_x_11 - _Z14scan_2nd_shmemPiS_i)
        .other          _Z14scan_2nd_shmemPiS_i,@"STO_CUDA_ENTRY STV_DEFAULT"
_Z14scan_2nd_shmemPiS_i:
.text._Z14scan_2nd_shmemPiS_i:
[----:B------:R-:W-:Y:S01]  /*0000*/  LDC R1, c[0x0][0x37c] ;  /* 0x0000df00ff017b82 */ /* 0x000fe20000000800 */
[----:B------:R-:W0:Y:S02]  /*0010*/  S2R R2, SR_CTAID.X ;  /* 0x0000000000027919 */ /* 0x000e240000002500 */
[----:B0-----:R-:W-:-:S13]  /*0020*/  ISETP.NE.AND P0, PT, R2, RZ, PT ;  /* 0x000000ff0200720c */ /* 0x001fda0003f05270 */
[----:B------:R-:W-:Y:S05]  /*0030*/  @!P0 EXIT ;  /* 0x000000000000894d */ /* 0x000fea0003800000 */
[----:B------:R-:W0:Y:S01]  /*0040*/  S2R R7, SR_TID.X ;  /* 0x0000000000077919 */ /* 0x000e220000002100 */
[----:B------:R-:W0:Y:S01]  /*0050*/  LDCU UR4, c[0x0][0x360] ;  /* 0x00006c00ff0477ac */ /* 0x000e220008000800 */
[----:B------:R-:W-:Y:S01]  /*0060*/  IMAD.MOV.U32 R6, RZ, RZ, RZ ;  /* 0x000000ffff067224 */ /* 0x000fe200078e00ff */
[----:B------:R-:W1:Y:S01]  /*0070*/  LDC.64 R22, c[0x0][0x380] ;  /* 0x0000e000ff167b82 */ /* 0x000e620000000a00 */
[----:B------:R-:W2:Y:S01]  /*0080*/  LDCU.64 UR6, c[0x0][0x358] ;  /* 0x00006b00ff0677ac */ /* 0x000ea20008000a00 */
[----:B------:R-:W3:Y:S01]  /*0090*/  S2R R3, SR_CgaCtaId ;  /* 0x0000000000037919 */ /* 0x000ee20000008800 */
[----:B------:R-:W4:Y:S01]  /*00a0*/  LDCU UR5, c[0x0][0x390] ;  /* 0x00007200ff0577ac */ /* 0x000f220008000800 */
[----:B0-----:R-:W-:-:S13]  /*00b0*/  ISETP.GE.U32.AND P0, PT, R7, UR4, PT ;  /* 0x0000000407007c0c */ /* 0x001fda000bf06070 */
[----:B------:R-:W0:Y:S02]  /*00c0*/  @!P0 LDC.64 R4, c[0x0][0x388] ;  /* 0x0000e200ff048b82 */ /* 0x000e240000000a00 */
[----:B0-----:R-:W-:-:S05]  /*00d0*/  @!P0 IMAD.WIDE.U32 R4, R7, 0x4, R4 ;  /* 0x0000000407048825 */ /* 0x001fca00078e0004 */
[----:B--2---:R-:W2:Y:S01]  /*00e0*/  @!P0 LDG.E R6, desc[UR6][R4.64] ;  /* 0x0000000604068981 */ /* 0x004ea2000c1e1900 */
[----:B------:R-:W-:Y:S01]  /*00f0*/  MOV R0, 0x400 ;  /* 0x0000040000007802 */ /* 0x000fe20000000f00 */
[----:B------:R-:W-:Y:S01]  /*0100*/  BSSY.RECONVERGENT B0, `(.L_x_0) ;  /* 0x000000f000007945 */ /* 0x000fe20003800200 */
[C---:B------:R-:W-:Y:S01]  /*0110*/  LOP3.LUT R21, R2.reuse, 0xf, RZ, 0xc0, !PT ;  /* 0x0000000f02157812 */ /* 0x040fe200078ec0ff */
[----:B------:R-:W-:Y:S01]  /*0120*/  IMAD.MOV.U32 R20, RZ, RZ, RZ ;  /* 0x000000ffff147224 */ /* 0x000fe200078e00ff */
[----:B---3--:R-:W-:Y:S01]  /*0130*/  LEA R0, R3, R0, 0x18 ;  /* 0x0000000003007211 */ /* 0x008fe200078ec0ff */
[C---:B------:R-:W-:Y:S01]  /*0140*/  IMAD R3, R2.reuse, UR4, R7 ;  /* 0x0000000402037c24 */ /* 0x040fe2000f8e0207 */
[----:B------:R-:W-:Y:S02]  /*0150*/  ISETP.GE.U32.AND P2, PT, R2, 0x10, PT ;  /* 0x000000100200780c */ /* 0x000fe40003f46070 */
[----:B------:R-:W-:Y:S01]  /*0160*/  ISETP.NE.AND P1, PT, R21, RZ, PT ;  /* 0x000000ff1500720c */ /* 0x000fe20003f25270 */
[----:B------:R-:W-:Y:S01]  /*0170*/  IMAD R7, R7, 0x4, R0 ;  /* 0x0000000407077824 */ /* 0x000fe200078e0200 */
[C---:B----4-:R-:W-:Y:S01]  /*0180*/  ISETP.GE.AND P0, PT, R3.reuse, UR5, PT ;  /* 0x0000000503007c0c */ /* 0x050fe2000bf06270 */
[----:B-1----:R-:W-:-:S04]  /*0190*/  IMAD.WIDE R22, R3, 0x4, R22 ;  /* 0x0000000403167825 */ /* 0x002fc800078e0216 */
[----:B------:R-:W-:Y:S01]  /*01a0*/  IMAD.MOV.U32 R3, RZ, RZ, RZ ;  /* 0x000000ffff037224 */ /* 0x000fe200078e00ff */
[----:B--2---:R0:W-:Y:S01]  /*01b0*/  STS [R7], R6 ;  /* 0x0000000607007388 */ /* 0x0041e20000000800 */
[----:B------:R-:W-:Y:S06]  /*01c0*/  BAR.SYNC.DEFER_BLOCKING 0x0 ;  /* 0x0000000000007b1d */ /* 0x000fec0000010000 */
[----:B------:R-:W-:Y:S05]  /*01d0*/  @P0 BRA `(.L_x_1) ;  /* 0x0000000000040947 */ /* 0x000fea0003800000 */
[----:B------:R1:W5:Y:S02]  /*01e0*/  LDG.E R20, desc[UR6][R22.64] ;  /* 0x0000000616147981 */ /* 0x000364000c1e1900 */
.L_x_1:
[----:B------:R-:W-:Y:S05]  /*01f0*/  BSYNC.RECONVERGENT B0 ;  /* 0x0000000000007941 */ /* 0x000fea0003800200 */
.L_x_0:
[----:B------:R-:W-:Y:S05]  /*0200*/  @!P2 BRA `(.L_x_2) ;  /* 0x00000000004ca947 */ /* 0x000fea0003800000 */
[----:B------:R-:W-:Y:S01]  /*0210*/  LOP3.LUT R3, R2, 0x7ffffff0, RZ, 0xc0, !PT ;  /* 0x7ffffff002037812 */ /* 0x000fe200078ec0ff */
[----:B------:R-:W-:-:S04]  /*0220*/  VIADD R25, R0, 0x20 ;  /* 0x0000002000197836 */ /* 0x000fc80000000000 */
[----:B------:R-:W-:-:S07]  /*0230*/  IMAD.MOV R24, RZ, RZ, -R3 ;  /* 0x000000ffff187224 */ /* 0x000fce00078e0a03 */
.L_x_3:
[----:B0-----:R-:W0:Y:S01]  /*0240*/  LDS.128 R4, [R25+-0x20] ;  /* 0xffffe00019047984 */ /* 0x001e220000000c00 */
[----:B------:R-:W-:-:S03]  /*0250*/  VIADD R24, R24, 0x10 ;  /* 0x0000001018187836 */ /* 0x000fc60000000000 */
[----:B------:R-:W2:Y:S02]  /*0260*/  LDS.128 R8, [R25+-0x10] ;  /* 0xfffff00019087984 */ /* 0x000ea40000000c00 */
[----:B------:R-:W-:Y:S02]  /*0270*/  ISETP.NE.AND P2, PT, R24, RZ, PT ;  /* 0x000000ff1800720c */ /* 0x000fe40003f45270 */
[----:B------:R-:W3:Y:S04]  /*0280*/  LDS.128 R12, [R25] ;  /* 0x00000000190c7984 */ /* 0x000ee80000000c00 */
[----:B------:R4:W1:Y:S02]  /*0290*/  LDS.128 R16, [R25+0x10] ;  /* 0x0000100019107984 */ /* 0x0008640000000c00 */
[----:B----4-:R-:W-:Y:S01]  /*02a0*/  VIADD R25, R25, 0x40 ;  /* 0x0000004019197836 */ /* 0x010fe20000000000 */
[----:B0----5:R-:W-:-:S04]  /*02b0*/  IADD3 R4, PT, PT, R5, R4, R20 ;  /* 0x0000000405047210 */ /* 0x021fc80007ffe014 */
[----:B------:R-:W-:-:S04]  /*02c0*/  IADD3 R4, PT, PT, R7, R6, R4 ;  /* 0x0000000607047210 */ /* 0x000fc80007ffe004 */
[----:B--2---:R-:W-:-:S04]  /*02d0*/  IADD3 R4, PT, PT, R9, R8, R4 ;  /* 0x0000000809047210 */ /* 0x004fc80007ffe004 */
[----:B------:R-:W-:-:S04]  /*02e0*/  IADD3 R4, PT, PT, R11, R10, R4 ;  /* 0x0000000a0b047210 */ /* 0x000fc80007ffe004 */
[----:B---3--:R-:W-:-:S04]  /*02f0*/  IADD3 R4, PT, PT, R13, R12, R4 ;  /* 0x0000000c0d047210 */ /* 0x008fc80007ffe004 */
[----:B------:R-:W-:-:S04]  /*0300*/  IADD3 R4, PT, PT, R15, R14, R4 ;  /* 0x0000000e0f047210 */ /* 0x000fc80007ffe004 */
[----:B-1----:R-:W-:-:S04]  /*0310*/  IADD3 R4, PT, PT, R17, R16, R4 ;  /* 0x0000001011047210 */ /* 0x002fc80007ffe004 */
[----:B------:R-:W-:Y:S01]  /*0320*/  IADD3 R20, PT, PT, R19, R18, R4 ;  /* 0x0000001213147210 */ /* 0x000fe20007ffe004 */
[----:B------:R-:W-:Y:S06]  /*0330*/  @P2 BRA `(.L_x_3) ;  /* 0xfffffffc00c02947 */ /* 0x000fec000383ffff */
.L_x_2:
[----:B------:R-:W-:Y:S05]  /*0340*/  @!P1 BRA `(.L_x_4) ;  /* 0x0000000000789947 */ /* 0x000fea0003800000 */
[----:B------:R-:W-:Y:S02]  /*0350*/  ISETP.GE.U32.AND P1, PT, R21, 0x8, PT ;  /* 0x000000081500780c */ /* 0x000fe40003f26070 */
[----:B------:R-:W-:-:S04]  /*0360*/  LOP3.LUT R13, R2, 0x7, RZ, 0xc0, !PT ;  /* 0x00000007020d7812 */ /* 0x000fc800078ec0ff */
[----:B------:R-:W-:-:S07]  /*0370*/  ISETP.NE.AND P2, PT, R13, RZ, PT ;  /* 0x000000ff0d00720c */ /* 0x000fce0003f45270 */
[----:B------:R-:W-:Y:S06]  /*0380*/  @!P1 BRA `(.L_x_5) ;  /* 0x0000000000209947 */ /* 0x000fec0003800000 */
[C---:B------:R-:W-:Y:S02]  /*0390*/  IMAD R12, R3.reuse, 0x4, R0 ;  /* 0x00000004030c7824 */ /* 0x040fe400078e0200 */
[----:B------:R-:W-:-:S03]  /*03a0*/  VIADD R3, R3, 0x8 ;  /* 0x0000000803037836 */ /* 0x000fc60000000000 */
[----:B0-----:R-:W0:Y:S04]  /*03b0*/  LDS.128 R4, [R12] ;  /* 0x000000000c047984 */ /* 0x001e280000000c00 */
[----:B------:R-:W2:Y:S01]  /*03c0*/  LDS.128 R8, [R12+0x10] ;  /* 0x000010000c087984 */ /* 0x000ea20000000c00 */
[----:B0----5:R-:W-:-:S04]  /*03d0*/  IADD3 R4, PT, PT, R5, R4, R20 ;  /* 0x0000000405047210 */ /* 0x021fc80007ffe014 */
[----:B------:R-:W-:-:S04]  /*03e0*/  IADD3 R4, PT, PT, R7, R6, R4 ;  /* 0x0000000607047210 */ /* 0x000fc80007ffe004 */
[----:B--2---:R-:W-:-:S04]  /*03f0*/  IADD3 R4, PT, PT, R9, R8, R4 ;  /* 0x0000000809047210 */ /* 0x004fc80007ffe004 */
[----:B------:R-:W-:-:S07]  /*0400*/  IADD3 R20, PT, PT, R11, R10, R4 ;  /* 0x0000000a0b147210 */ /* 0x000fce0007ffe004 */
.L_x_5:
[----:B------:R-:W-:Y:S05]  /*0410*/  @!P2 BRA `(.L_x_4) ;  /* 0x000000000044a947 */ /* 0x000fea0003800000 */
[----:B------:R-:W-:Y:S02]  /*0420*/  ISETP.GE.U32.AND P1, PT, R13, 0x4, PT ;  /* 0x000000040d00780c */ /* 0x000fe40003f26070 */
[----:B------:R-:W-:-:S04]  /*0430*/  LOP3.LUT R2, R2, 0x3, RZ, 0xc0, !PT ;  /* 0x0000000302027812 */ /* 0x000fc800078ec0ff */
[----:B------:R-:W-:-:S07]  /*0440*/  ISETP.NE.AND P2, PT, R2, RZ, PT ;  /* 0x000000ff0200720c */ /* 0x000fce0003f45270 */
[C---:B------:R-:W-:Y:S02]  /*0450*/  @P1 IMAD R4, R3.reuse, 0x4, R0 ;  /* 0x0000000403041824 */ /* 0x040fe400078e0200 */
[----:B------:R-:W-:-:S04]  /*0460*/  @P1 VIADD R3, R3, 0x4 ;  /* 0x0000000403031836 */ /* 0x000fc80000000000 */
[----:B0-----:R-:W0:Y:S02]  /*0470*/  @P1 LDS.128 R4, [R4] ;  /* 0x0000000004041984 */ /* 0x001e240000000c00 */
[----:B0----5:R-:W-:-:S04]  /*0480*/  @P1 IADD3 R5, PT, PT, R5, R4, R20 ;  /* 0x0000000405051210 */ /* 0x021fc80007ffe014 */
[----:B------:R-:W-:Y:S01]  /*0490*/  @P1 IADD3 R20, PT, PT, R7, R6, R5 ;  /* 0x0000000607141210 */ /* 0x000fe20007ffe005 */
[----:B------:R-:W-:Y:S06]  /*04a0*/  @!P2 BRA `(.L_x_4) ;  /* 0x000000000020a947 */ /* 0x000fec0003800000 */
[----:B------:R-:W-:Y:S02]  /*04b0*/  IMAD R0, R3, 0x4, R0 ;  /* 0x0000000403007824 */ /* 0x000fe400078e0200 */
[----:B------:R-:W-:-:S07]  /*04c0*/  IMAD.MOV R2, RZ, RZ, -R2 ;  /* 0x000000ffff027224 */ /* 0x000fce00078e0a02 */
.L_x_6:
[----:B------:R0:W2:Y:S01]  /*04d0*/  LDS R3, [R0] ;  /* 0x0000000000037984 */ /* 0x0000a20000000800 */
[----:B------:R-:W-:-:S05]  /*04e0*/  VIADD R2, R2, 0x1 ;  /* 0x0000000102027836 */ /* 0x000fca0000000000 */
[----:B------:R-:W-:Y:S01]  /*04f0*/  ISETP.NE.AND P1, PT, R2, RZ, PT ;  /* 0x000000ff0200720c */ /* 0x000fe20003f25270 */
[----:B0-----:R-:W-:Y:S02]  /*0500*/  VIADD R0, R0, 0x4 ;  /* 0x0000000400007836 */ /* 0x001fe40000000000 */
[----:B--2---:R-:W-:-:S10]  /*0510*/  IMAD.IADD R20, R3, 0x1, R20 ;  /* 0x0000000103147824 */ /* 0x004fd400078e0214 */
[----:B------:R-:W-:Y:S05]  /*0520*/  @P1 BRA `(.L_x_6) ;  /* 0xfffffffc00e81947 */ /* 0x000fea000383ffff */
.L_x_4:
[----:B------:R-:W-:Y:S05]  /*0530*/  @P0 EXIT ;  /* 0x000000000000094d */ /* 0x000fea0003800000 */
[----:B-----5:R-:W-:Y:S01]  /*0540*/  STG.E desc[UR6][R22.64], R20 ;  /* 0x0000001416007986 */ /* 0x020fe2000c101906 */
[----:B------:R-:W-:Y:S05]  /*0550*/  EXIT ;  /* 0x000000000000794d */ /* 0x000fea0003800000 */
.L_x_7:
[----:B------:R-:W-:-:S00]  /*0560*/  BRA `(.L_x_7) ;  /* 0xfffffffc00fc7947 */ /* 0x000fc0000383ffff */
[----:B------:R-:W-:-:S00]  /*0570*/  NOP ;  /* 0x0000000000007918 */ /* 0x000fc00000000000 */
        /* <DEDUP_REMOVED lines=8> */
.L_x_11:


//--------------------- .text._Z14scan_1st_shmemPKiPiS1_i --------------------------
	.section	.text._Z14scan_1st_shmemPKiPiS1_i,"ax",@progbits
	.align	128
        .global         _Z14scan_1st_shmemPKiPiS1_i
        .type           _Z14scan_1st_shmemPKiPiS1_i,@function
        .size           _Z14scan_1st_shmemPKiPiS1_i,(.L_x_12 - _Z14scan_1st_shmemPKiPiS1_i)
        .other          _Z14scan_1st_shmemPKiPiS1_i,@"STO_CUDA_ENTRY STV_DEFAULT"
_Z14scan_1st_shmemPKiPiS1_i:
.text._Z14scan_1st_shmemPKiPiS1_i:
[----:B------:R-:W-:Y:S01]  /*0000*/  LDC R1, c[0x0][0x37c] ;  /* 0x0000df00ff017b82 */ /* 0x000fe20000000800 */
[----:B------:R-:W0:Y:S01]  /*0010*/  S2R R11, SR_CTAID.X ;  /* 0x00000000000b7919 */ /* 0x000e220000002500 */
[----:B------:R-:W0:Y:S01]  /*0020*/  LDCU UR6, c[0x0][0x360] ;  /* 0x00006c00ff0677ac */ /* 0x000e220008000800 */
[----:B------:R-:W-:Y:S01]  /*0030*/  IMAD.MOV.U32 R0, RZ, RZ, RZ ;  /* 0x000000ffff007224 */ /* 0x000fe200078e00ff */
[----:B------:R-:W0:Y:S01]  /*0040*/  S2R R6, SR_TID.X ;  /* 0x0000000000067919 */ /* 0x000e220000002100 */
[----:B------:R-:W1:Y:S01]  /*0050*/  LDCU UR4, c[0x0][0x398] ;  /* 0x00007300ff0477ac */ /* 0x000e620008000800 */
[----:B------:R-:W2:Y:S01]  /*0060*/  LDCU.64 UR8, c[0x0][0x358] ;  /* 0x00006b00ff0877ac */ /* 0x000ea20008000a00 */
[----:B0-----:R-:W-:-:S05]  /*0070*/  IMAD R5, R11, UR6, R6 ;  /* 0x000000060b057c24 */ /* 0x001fca000f8e0206 */
[----:B-1----:R-:W-:-:S13]  /*0080*/  ISETP.GE.AND P0, PT, R5, UR4, PT ;  /* 0x0000000405007c0c */ /* 0x002fda000bf06270 */
[----:B------:R-:W0:Y:S02]  /*0090*/  @!P0 LDC.64 R2, c[0x0][0x380] ;  /* 0x0000e000ff028b82 */ /* 0x000e240000000a00 */
[----:B0-----:R-:W-:-:S05]  /*00a0*/  @!P0 IMAD.WIDE R2, R5, 0x4, R2 ;  /* 0x0000000405028825 */ /* 0x001fca00078e0202 */
[----:B--2---:R-:W2:Y:S01]  /*00b0*/  @!P0 LDG.E.CONSTANT R0, desc[UR8][R2.64] ;  /* 0x0000000802008981 */ /* 0x004ea2000c1e9900 */
[----:B------:R-:W0:Y:S01]  /*00c0*/  S2UR UR5, SR_CgaCtaId ;  /* 0x00000000000579c3 */ /* 0x000e220000008800 */
[----:B------:R-:W-:Y:S01]  /*00d0*/  UMOV UR4, 0x400 ;  /* 0x0000040000047882 */ /* 0x000fe20000000000 */
[----:B------:R-:W-:Y:S02]  /*00e0*/  UISETP.GE.U32.AND UP0, UPT, UR6, 0x2, UPT ;  /* 0x000000020600788c */ /* 0x000fe4000bf06070 */
[----:B0-----:R-:W-:-:S06]  /*00f0*/  ULEA UR4, UR5, UR4, 0x18 ;  /* 0x0000000405047291 */ /* 0x001fcc000f8ec0ff */
[----:B------:R-:W-:-:S05]  /*0100*/  LEA R7, R6, UR4, 0x2 ;  /* 0x0000000406077c11 */ /* 0x000fca000f8e10ff */
[----:B--2---:R0:W-:Y:S01]  /*0110*/  STS [R7], R0 ;  /* 0x0000000007007388 */ /* 0x0041e20000000800 */
[----:B------:R-:W-:Y:S06]  /*0120*/  BAR.SYNC.DEFER_BLOCKING 0x0 ;  /* 0x0000000000007b1d */ /* 0x000fec0000010000 */
[----:B------:R0:W1:Y:S01]  /*0130*/  LDS R4, [R7] ;  /* 0x0000000007047984 */ /* 0x0000620000000800 */
[----:B------:R-:W-:Y:S05]  /*0140*/  BRA.U !UP0, `(.L_x_8) ;  /* 0x0000000108307547 */ /* 0x000fea000b800000 */
[----:B0-----:R-:W-:-:S07]  /*0150*/  HFMA2 R0, -RZ, RZ, 0, 5.9604644775390625e-08 ;  /* 0x00000001ff007431 */ /* 0x001fce00000001ff */
.L_x_9:
[----:B------:R-:W-:-:S05]  /*0160*/  IMAD.IADD R2, R6, 0x1, R0 ;  /* 0x0000000106027824 */ /* 0x000fca00078e0200 */
[----:B------:R-:W-:-:S13]  /*0170*/  ISETP.GE.AND P0, PT, R2, UR6, PT ;  /* 0x0000000602007c0c */ /* 0x000fda000bf06270 */
[C---:B------:R-:W-:Y:S01]  /*0180*/  @!P0 LEA R3, R0.reuse, R7, 0x2 ;  /* 0x0000000700038211 */ /* 0x040fe200078e10ff */
[----:B------:R-:W-:Y:S01]  /*0190*/  @!P0 LDS R2, [R7] ;  /* 0x0000000007028984 */ /* 0x000fe20000000800 */
[----:B------:R-:W-:-:S03]  /*01a0*/  SHF.L.U32 R0, R0, 0x1, RZ ;  /* 0x0000000100007819 */ /* 0x000fc600000006ff */
[----:B------:R-:W0:Y:S02]  /*01b0*/  @!P0 LDS R9, [R3] ;  /* 0x0000000003098984 */ /* 0x000e240000000800 */
[----:B0-----:R-:W-:-:S05]  /*01c0*/  @!P0 IMAD.IADD R2, R2, 0x1, R9 ;  /* 0x0000000102028824 */ /* 0x001fca00078e0209 */
[----:B------:R2:W-:Y:S01]  /*01d0*/  @!P0 STS [R3], R2 ;  /* 0x0000000203008388 */ /* 0x0005e20000000800 */
[----:B------:R-:W-:Y:S01]  /*01e0*/  BAR.SYNC.DEFER_BLOCKING 0x0 ;  /* 0x0000000000007b1d */ /* 0x000fe20000010000 */
[----:B------:R-:W-:-:S13]  /*01f0*/  ISETP.GE.AND P0, PT, R0, UR6, PT ;  /* 0x0000000600007c0c */ /* 0x000fda000bf06270 */
[----:B--2---:R-:W-:Y:S05]  /*0200*/  @!P0 BRA `(.L_x_9) ;  /* 0xfffffffc00d48947 */ /* 0x004fea000383ffff */
.L_x_8:
[----:B------:R-:W2:Y:S02]  /*0210*/  LDCU UR4, c[0x0][0x398] ;  /* 0x00007300ff0477ac */ /* 0x000ea40008000800 */
[----:B--2---:R-:W-:Y:S01]  /*0220*/  ISETP.GE.AND P1, PT, R5, UR4, PT ;  /* 0x0000000405007c0c */ /* 0x004fe2000bf26270 */
[----:B------:R-:W-:-:S06]  /*0230*/  UIADD3 UR4, UPT, UPT, UR6, -0x1, URZ ;  /* 0xffffffff06047890 */ /* 0x000fcc000fffe0ff */
[----:B------:R-:W-:-:S06]  /*0240*/  ISETP.NE.AND P0, PT, R6, UR4, PT ;  /* 0x0000000406007c0c */ /* 0x000fcc000bf05270 */
[----:B------:R-:W1:Y:S01]  /*0250*/  @!P1 LDS R9, [R7] ;  /* 0x0000000007099984 */ /* 0x000e620000000800 */
[----:B------:R-:W2:Y:S02]  /*0260*/  @!P1 LDC.64 R2, c[0x0][0x388] ;  /* 0x0000e200ff029b82 */ /* 0x000ea40000000a00 */
[----:B--2---:R-:W-:-:S04]  /*0270*/  @!P1 IMAD.WIDE R2, R5, 0x4, R2 ;  /* 0x0000000405029825 */ /* 0x004fc800078e0202 */
[----:B-1----:R-:W-:-:S05]  /*0280*/  @!P1 IMAD.IADD R9, R9, 0x1, -R4 ;  /* 0x0000000109099824 */ /* 0x002fca00078e0a04 */
[----:B------:R1:W-:Y:S01]  /*0290*/  @!P1 STG.E desc[UR8][R2.64], R9 ;  /* 0x0000000902009986 */ /* 0x0003e2000c101908 */
[----:B------:R-:W-:Y:S05]  /*02a0*/  @P0 EXIT ;  /* 0x000000000000094d */ /* 0x000fea0003800000 */
[----:B0-----:R-:W0:Y:S01]  /*02b0*/  LDS R7, [R7] ;  /* 0x0000000007077984 */ /* 0x001e220000000800 */
[----:B-1----:R-:W1:Y:S02]  /*02c0*/  LDC.64 R2, c[0x0][0x390] ;  /* 0x0000e400ff027b82 */ /* 0x002e640000000a00 */
[----:B-1----:R-:W-:-:S05]  /*02d0*/  IMAD.WIDE.U32 R2, R11, 0x4, R2 ;  /* 0x000000040b027825 */ /* 0x002fca00078e0002 */
[----:B0-----:R-:W-:Y:S01]  /*02e0*/  STG.E desc[UR8][R2.64], R7 ;  /* 0x0000000702007986 */ /* 0x001fe2000c101908 */
[----:B------:R-:W-:Y:S05]  /*02f0*/  EXIT ;  /* 0x000000000000794d */ /* 0x000fea0003800000 */
.L_x_10:
        /* <DEDUP_REMOVED lines=16> */
.L_x_12:


//--------------------- .nv.shared._Z14scan_2nd_shmemPiS_i --------------------------
	.section	.nv.shared._Z14scan_2nd_shmemPiS_i,"aw",@nobits
	.sectionflags	@""
	.align	16
	.zero		1024


//--------------------- .nv.shared.reserved.0     --------------------------
	.section	.nv.shared.reserved.0,"aw",@nobits
	.weak		__nv_reservedSMEM_offset_0_alias
	.size		__nv_reservedSMEM_offset_0_alias, 0, 64
	.other		__nv_reservedSMEM_offset_0_alias,@"STO_CUDA_RESERVED_SHARED STV_DEFAULT"
__nv_reservedSMEM_offset_0_alias:
	.zero		0
	.zero		64


//--------------------- .nv.shared._Z14scan_1st_shmemPKiPiS1_i --------------------------
	.section	.nv.shared._Z14scan_1st_shmemPKiPiS1_i,"aw",@nobits
	.sectionflags	@""
	.align	16
	.zero		1024


//--------------------- .nv.constant0._Z14scan_2nd_shmemPiS_i --------------------------
	.section	.nv.constant0._Z14scan_2nd_shmemPiS_i,"a",@progbits
	.sectionflags	@""
	.align	4
.nv.constant0._Z14scan_2nd_shmemPiS_i:
	.zero		916


//--------------------- .nv.constant0._Z14scan_1st_shmemPKiPiS1_i --------------------------
	.section	.nv.constant0._Z14scan_1st_shmemPKiPiS1_i,"a",@progbits
	.sectionflags	@""
	.align	4
.nv.constant0._Z14scan_1st_shmemPKiPiS1_i:
	.zero		924


//--------------------- SYMBOLS --------------------------

	.type		.nv.reservedSmem.offset0,@object
	.size		.nv.reservedSmem.offset0,0x4
	.type		.nv.reservedSmem.cap,@object
	.size		.nv.reservedSmem.cap,0x4
